//
// Generated by NVIDIA NVVM Compiler
//
// Compiler Build ID: CL-36424714
// Cuda compilation tools, release 13.0, V13.0.88
// Based on NVVM 20.0.0
//

.version 9.0
.target sm_100
.address_size 64

	// .globl	_Z10matrixMultPfS_S_i

.visible .entry _Z10matrixMultPfS_S_i(
	.param .u64 .ptr .align 1 _Z10matrixMultPfS_S_i_param_0,
	.param .u64 .ptr .align 1 _Z10matrixMultPfS_S_i_param_1,
	.param .u64 .ptr .align 1 _Z10matrixMultPfS_S_i_param_2,
	.param .u32 _Z10matrixMultPfS_S_i_param_3
)
{
	.reg .pred 	%p<10>;
	.reg .b32 	%r<42>;
	.reg .b32 	%f<67>;
	.reg .b64 	%rd<67>;

	ld.param.u64 	%rd14, [_Z10matrixMultPfS_S_i_param_0];
	ld.param.u64 	%rd15, [_Z10matrixMultPfS_S_i_param_1];
	ld.param.u32 	%r19, [_Z10matrixMultPfS_S_i_param_3];
	cvta.to.global.u64 	%rd1, %rd15;
	cvta.to.global.u64 	%rd2, %rd14;
	mov.u32 	%r20, %ctaid.x;
	shl.b32 	%r21, %r20, 1;
	mov.u32 	%r22, %tid.x;
	add.s32 	%r1, %r21, %r22;
	mov.u32 	%r23, %ctaid.y;
	shl.b32 	%r24, %r23, 1;
	mov.u32 	%r25, %tid.y;
	add.s32 	%r26, %r24, %r25;
	max.s32 	%r27, %r1, %r26;
	setp.ge.s32 	%p1, %r27, %r19;
	@%p1 bra 	$L__BB0_13;
	mul.lo.s32 	%r3, %r19, %r26;
	and.b32  	%r4, %r19, 7;
	setp.lt.u32 	%p2, %r19, 8;
	mov.f32 	%f66, 0f00000000;
	mov.b32 	%r40, 0;
	@%p2 bra 	$L__BB0_4;
	and.b32  	%r40, %r19, 2147483640;
	neg.s32 	%r38, %r40;
	mul.wide.s32 	%rd16, %r19, 4;
	add.s64 	%rd3, %rd1, %rd16;
	shl.b32 	%r7, %r19, 3;
	mul.wide.s32 	%rd17, %r19, 8;
	add.s64 	%rd4, %rd1, %rd17;
	mul.wide.s32 	%rd18, %r19, 12;
	add.s64 	%rd5, %rd1, %rd18;
	mul.wide.s32 	%rd19, %r19, 16;
	add.s64 	%rd6, %rd1, %rd19;
	mul.wide.s32 	%rd20, %r19, 20;
	add.s64 	%rd7, %rd1, %rd20;
	mul.wide.s32 	%rd21, %r19, 24;
	add.s64 	%rd8, %rd1, %rd21;
	mul.wide.s32 	%rd22, %r19, 28;
	add.s64 	%rd9, %rd1, %rd22;
	mul.wide.u32 	%rd23, %r3, 4;
	add.s64 	%rd24, %rd23, %rd2;
	add.s64 	%rd66, %rd24, 16;
	mov.f32 	%f66, 0f00000000;
	mov.u32 	%r37, %r1;
$L__BB0_3:
	.pragma "nounroll";
	mul.wide.s32 	%rd25, %r37, 4;
	add.s64 	%rd26, %rd3, %rd25;
	add.s64 	%rd27, %rd4, %rd25;
	add.s64 	%rd28, %rd5, %rd25;
	add.s64 	%rd29, %rd6, %rd25;
	add.s64 	%rd30, %rd7, %rd25;
	add.s64 	%rd31, %rd8, %rd25;
	add.s64 	%rd32, %rd9, %rd25;
	add.s64 	%rd33, %rd1, %rd25;
	ld.global.f32 	%f16, [%rd66+-16];
	ld.global.f32 	%f17, [%rd33];
	fma.rn.f32 	%f18, %f16, %f17, %f66;
	ld.global.f32 	%f19, [%rd66+-12];
	ld.global.f32 	%f20, [%rd26];
	fma.rn.f32 	%f21, %f19, %f20, %f18;
	ld.global.f32 	%f22, [%rd66+-8];
	ld.global.f32 	%f23, [%rd27];
	fma.rn.f32 	%f24, %f22, %f23, %f21;
	ld.global.f32 	%f25, [%rd66+-4];
	ld.global.f32 	%f26, [%rd28];
	fma.rn.f32 	%f27, %f25, %f26, %f24;
	ld.global.f32 	%f28, [%rd66];
	ld.global.f32 	%f29, [%rd29];
	fma.rn.f32 	%f30, %f28, %f29, %f27;
	ld.global.f32 	%f31, [%rd66+4];
	ld.global.f32 	%f32, [%rd30];
	fma.rn.f32 	%f33, %f31, %f32, %f30;
	ld.global.f32 	%f34, [%rd66+8];
	ld.global.f32 	%f35, [%rd31];
	fma.rn.f32 	%f36, %f34, %f35, %f33;
	ld.global.f32 	%f37, [%rd66+12];
	ld.global.f32 	%f38, [%rd32];
	fma.rn.f32 	%f66, %f37, %f38, %f36;
	add.s32 	%r38, %r38, 8;
	add.s32 	%r37, %r37, %r7;
	add.s64 	%rd66, %rd66, 32;
	setp.ne.s32 	%p3, %r38, 0;
	@%p3 bra 	$L__BB0_3;
$L__BB0_4:
	setp.eq.s32 	%p4, %r4, 0;
	@%p4 bra 	$L__BB0_12;
	and.b32  	%r13, %r19, 3;
	setp.lt.u32 	%p5, %r4, 4;
	@%p5 bra 	$L__BB0_7;
	add.s32 	%r29, %r40, %r3;
	mul.wide.u32 	%rd34, %r29, 4;
	add.s64 	%rd35, %rd2, %rd34;
	ld.global.f32 	%f40, [%rd35];
	mad.lo.s32 	%r30, %r40, %r19, %r1;
	mul.wide.s32 	%rd36, %r30, 4;
	add.s64 	%rd37, %rd1, %rd36;
	ld.global.f32 	%f41, [%rd37];
	fma.rn.f32 	%f42, %f40, %f41, %f66;
	cvt.u64.u32 	%rd38, %r3;
	cvt.u64.u32 	%rd39, %r40;
	add.s64 	%rd40, %rd39, %rd38;
	shl.b64 	%rd41, %rd40, 2;
	add.s64 	%rd42, %rd2, %rd41;
	ld.global.f32 	%f43, [%rd42+4];
	mul.wide.s32 	%rd43, %r19, 4;
	add.s64 	%rd44, %rd37, %rd43;
	ld.global.f32 	%f44, [%rd44];
	fma.rn.f32 	%f45, %f43, %f44, %f42;
	ld.global.f32 	%f46, [%rd42+8];
	add.s64 	%rd45, %rd44, %rd43;
	ld.global.f32 	%f47, [%rd45];
	fma.rn.f32 	%f48, %f46, %f47, %f45;
	ld.global.f32 	%f49, [%rd42+12];
	add.s64 	%rd46, %rd45, %rd43;
	ld.global.f32 	%f50, [%rd46];
	fma.rn.f32 	%f66, %f49, %f50, %f48;
	add.s32 	%r40, %r40, 4;
$L__BB0_7:
	setp.eq.s32 	%p6, %r13, 0;
	@%p6 bra 	$L__BB0_12;
	setp.eq.s32 	%p7, %r13, 1;
	@%p7 bra 	$L__BB0_10;
	add.s32 	%r31, %r40, %r3;
	mul.wide.u32 	%rd47, %r31, 4;
	add.s64 	%rd48, %rd2, %rd47;
	ld.global.f32 	%f52, [%rd48];
	mad.lo.s32 	%r32, %r40, %r19, %r1;
	mul.wide.s32 	%rd49, %r32, 4;
	add.s64 	%rd50, %rd1, %rd49;
	ld.global.f32 	%f53, [%rd50];
	fma.rn.f32 	%f54, %f52, %f53, %f66;
	cvt.u64.u32 	%rd51, %r3;
	cvt.u64.u32 	%rd52, %r40;
	add.s64 	%rd53, %rd52, %rd51;
	shl.b64 	%rd54, %rd53, 2;
	add.s64 	%rd55, %rd2, %rd54;
	ld.global.f32 	%f55, [%rd55+4];
	mul.wide.s32 	%rd56, %r19, 4;
	add.s64 	%rd57, %rd50, %rd56;
	ld.global.f32 	%f56, [%rd57];
	fma.rn.f32 	%f66, %f55, %f56, %f54;
	add.s32 	%r40, %r40, 2;
$L__BB0_10:
	and.b32  	%r33, %r19, 1;
	setp.eq.b32 	%p8, %r33, 1;
	not.pred 	%p9, %p8;
	@%p9 bra 	$L__BB0_12;
	add.s32 	%r34, %r40, %r3;
	mul.wide.u32 	%rd58, %r34, 4;
	add.s64 	%rd59, %rd2, %rd58;
	ld.global.f32 	%f57, [%rd59];
	mad.lo.s32 	%r35, %r40, %r19, %r1;
	mul.wide.s32 	%rd60, %r35, 4;
	add.s64 	%rd61, %rd1, %rd60;
	ld.global.f32 	%f58, [%rd61];
	fma.rn.f32 	%f66, %f57, %f58, %f66;
$L__BB0_12:
	ld.param.u64 	%rd65, [_Z10matrixMultPfS_S_i_param_2];
	add.s32 	%r36, %r3, %r1;
	cvta.to.global.u64 	%rd62, %rd65;
	mul.wide.s32 	%rd63, %r36, 4;
	add.s64 	%rd64, %rd62, %rd63;
	st.global.f32 	[%rd64], %f66;
$L__BB0_13:
	ret;

}


// ===== COMPILED SASS (sm_100) =====

	.target	sm_100

	.elftype	@"ET_EXEC"


//--------------------- .note.nv.tkinfo           --------------------------
	.section	.note.nv.tkinfo,"",@"SHT_NOTE"
	.sectionflags	@"SHF_NOTE_NV_TKINFO"
	.tkinfo
        /*0018*/ 	.word	0x00000002
        /*0030*/ 	.string	""
        /*0030*/ 	.string	"ptxas"
        /*0030*/ 	.string	"Cuda compilation tools, release 13.0, V13.0.88"
        /*0030*/ 	.string	"Build cuda_13.0.r13.0/compiler.36424714_0"
        /*0030*/ 	.string	"-arch sm_100 -m 64 "



//--------------------- .note.nv.cuinfo           --------------------------
	.section	.note.nv.cuinfo,"",@"SHT_NOTE"
	.sectionflags	@"SHF_NOTE_NV_CUINFO"
        /*0018*/ 	.short	0x0002
        /*001a*/ 	.short	0x0064
        /*001c*/ 	.short	0x0082
	.zero		2


//--------------------- .nv.info                  --------------------------
	.section	.nv.info,"",@"SHT_CUDA_INFO"
	.align	4


	//----- nvinfo : EIATTR_REGCOUNT
	.align		4
        /*0000*/ 	.byte	0x04, 0x2f
        /*0002*/ 	.short	(.L_1 - .L_0)
	.align		4
.L_0:
        /*0004*/ 	.word	index@(_Z10matrixMultPfS_S_i)
        /*0008*/ 	.word	0x0000001e


	//----- nvinfo : EIATTR_FRAME_SIZE
	.align		4
.L_1:
        /*000c*/ 	.byte	0x04, 0x11
        /*000e*/ 	.short	(.L_3 - .L_2)
	.align		4
.L_2:
        /*0010*/ 	.word	index@(_Z10matrixMultPfS_S_i)
        /*0014*/ 	.word	0x00000000


	//----- nvinfo : EIATTR_MIN_STACK_SIZE
	.align		4
.L_3:
        /*0018*/ 	.byte	0x04, 0x12
        /*001a*/ 	.short	(.L_5 - .L_4)
	.align		4
.L_4:
        /*001c*/ 	.word	index@(_Z10matrixMultPfS_S_i)
        /*0020*/ 	.word	0x00000000
.L_5:


//--------------------- .nv.compat                --------------------------
	.section	.nv.compat,"",@"SHT_CUDA_COMPAT_INFO"
	.align	4
        /*0000*/ 	.byte	0x02, 0x09, 0x00, 0x00, 0x02, 0x02, 0x01, 0x00, 0x02, 0x05, 0x05, 0x00, 0x03, 0x07, 0x01, 0x01
        /*0010*/ 	.byte	0x02, 0x03, 0x00, 0x00, 0x02, 0x06, 0x01, 0x00, 0x04, 0x0b, 0x08, 0x00, 0x09, 0x00, 0x00, 0x00
        /*0020*/ 	.byte	0x00, 0x00, 0x00, 0x00


//--------------------- .nv.info._Z10matrixMultPfS_S_i --------------------------
	.section	.nv.info._Z10matrixMultPfS_S_i,"",@"SHT_CUDA_INFO"
	.sectionflags	@""
	.align	4


	//----- nvinfo : EIATTR_CUDA_API_VERSION
	.align		4
        /*0000*/ 	.byte	0x04, 0x37
        /*0002*/ 	.short	(.L_7 - .L_6)
.L_6:
        /*0004*/ 	.word	0x00000082


	//----- nvinfo : EIATTR_KPARAM_INFO
	.align		4
.L_7:
        /*0008*/ 	.byte	0x04, 0x17
        /*000a*/ 	.short	(.L_9 - .L_8)
.L_8:
        /*000c*/ 	.word	0x00000000
        /*0010*/ 	.short	0x0003
        /*0012*/ 	.short	0x0018
        /*0014*/ 	.byte	0x00, 0xf0, 0x11, 0x00


	//----- nvinfo : EIATTR_KPARAM_INFO
	.align		4
.L_9:
        /*0018*/ 	.byte	0x04, 0x17
        /*001a*/ 	.short	(.L_11 - .L_10)
.L_10:
        /*001c*/ 	.word	0x00000000
        /*0020*/ 	.short	0x0002
        /*0022*/ 	.short	0x0010
        /*0024*/ 	.byte	0x00, 0xf5, 0x21, 0x00


	//----- nvinfo : EIATTR_KPARAM_INFO
	.align		4
.L_11:
        /*0028*/ 	.byte	0x04, 0x17
        /*002a*/ 	.short	(.L_13 - .L_12)
.L_12:
        /*002c*/ 	.word	0x00000000
        /*0030*/ 	.short	0x0001
        /*0032*/ 	.short	0x0008
        /*0034*/ 	.byte	0x00, 0xf5, 0x21, 0x00


	//----- nvinfo : EIATTR_KPARAM_INFO
	.align		4
.L_13:
        /*0038*/ 	.byte	0x04, 0x17
        /*003a*/ 	.short	(.L_15 - .L_14)
.L_14:
        /*003c*/ 	.word	0x00000000
        /*0040*/ 	.short	0x0000
        /*0042*/ 	.short	0x0000
        /*0044*/ 	.byte	0x00, 0xf5, 0x21, 0x00


	//----- nvinfo : EIATTR_SPARSE_MMA_MASK
	.align		4
.L_15:
        /*0048*/ 	.byte	0x03, 0x50
        /*004a*/ 	.short	0x0000


	//----- nvinfo : EIATTR_MAXREG_COUNT
	.align		4
        /*004c*/ 	.byte	0x03, 0x1b
        /*004e*/ 	.short	0x00ff


	//----- nvinfo : EIATTR_MERCURY_ISA_VERSION
	.align		4
        /*0050*/ 	.byte	0x03, 0x5f
        /*0052*/ 	.short	0x0101


	//----- nvinfo : EIATTR_VRC_CTA_INIT_COUNT
	.align		4
        /*0054*/ 	.byte	0x02, 0x4a
	.zero		1
	.zero		1


	//----- nvinfo : EIATTR_EXIT_INSTR_OFFSETS
	.align		4
        /*0058*/ 	.byte	0x04, 0x1c
        /*005a*/ 	.short	(.L_17 - .L_16)


	//   ....[0]....
.L_16:
        /*005c*/ 	.word	0x000000a0


	//   ....[1]....
        /*0060*/ 	.word	0x00000a70


	//----- nvinfo : EIATTR_CBANK_PARAM_SIZE
	.align		4
.L_17:
        /*0064*/ 	.byte	0x03, 0x19
        /*0066*/ 	.short	0x001c


	//----- nvinfo : EIATTR_PARAM_CBANK
	.align		4
        /*0068*/ 	.byte	0x04, 0x0a
        /*006a*/ 	.short	(.L_19 - .L_18)
	.align		4
.L_18:
        /*006c*/ 	.word	index@(.nv.constant0._Z10matrixMultPfS_S_i)
        /*0070*/ 	.short	0x0380
        /*0072*/ 	.short	0x001c


	//----- nvinfo : EIATTR_SW_WAR
	.align		4
.L_19:
        /*0074*/ 	.byte	0x04, 0x36
        /*0076*/ 	.short	(.L_21 - .L_20)
.L_20:
        /*0078*/ 	.word	0x00000008
.L_21:


//--------------------- .nv.callgraph             --------------------------
	.section	.nv.callgraph,"",@"SHT_CUDA_CALLGRAPH"
	.align	4
	.sectionentsize	8
	.align		4
        /*0000*/ 	.word	0x00000000
	.align		4
        /*0004*/ 	.word	0xffffffff
	.align		4
        /*0008*/ 	.word	0x00000000
	.align		4
        /*000c*/ 	.word	0xfffffffe
	.align		4
        /*0010*/ 	.word	0x00000000
	.align		4
        /*0014*/ 	.word	0xfffffffd
	.align		4
        /*0018*/ 	.word	0x00000000
	.align		4
        /*001c*/ 	.word	0xfffffffc


//--------------------- .text._Z10matrixMultPfS_S_i --------------------------
	.section	.text._Z10matrixMultPfS_S_i,"ax",@progbits
	.align	128
        .global         _Z10matrixMultPfS_S_i
        .type           _Z10matrixMultPfS_S_i,@function
        .size           _Z10matrixMultPfS_S_i,(.L_x_5 - _Z10matrixMultPfS_S_i)
        .other          _Z10matrixMultPfS_S_i,@"STO_CUDA_ENTRY STV_DEFAULT"
_Z10matrixMultPfS_S_i:
.text._Z10matrixMultPfS_S_i:
[----:B------:R-:W-:Y:S01]  /*0000*/  LDC R1, c[0x0][0x37c] ;  /* 0x0000df00ff017b82 */ /* 0x000fe20000000800 */
[----:B------:R-:W0:Y:S01]  /*0010*/  S2R R0, SR_CTAID.X ;  /* 0x0000000000007919 */ /* 0x000e220000002500 */
[----:B------:R-:W1:Y:S01]  /*0020*/  LDCU UR20, c[0x0][0x398] ;  /* 0x00007300ff1477ac */ /* 0x000e620008000800 */
[----:B------:R-:W0:Y:S01]  /*0030*/  S2R R3, SR_TID.X ;  /* 0x0000000000037919 */ /* 0x000e220000002100 */
[----:B------:R-:W2:Y:S01]  /*0040*/  S2R R13, SR_CTAID.Y ;  /* 0x00000000000d7919 */ /* 0x000ea20000002600 */
[----:B------:R-:W2:Y:S01]  /*0050*/  S2R R2, SR_TID.Y ;  /* 0x0000000000027919 */ /* 0x000ea20000002200 */
[----:B0-----:R-:W-:Y:S02]  /*0060*/  LEA R0, R0, R3, 0x1 ;  /* 0x0000000300007211 */ /* 0x001fe400078e08ff */
[----:B--2---:R-:W-:-:S04]  /*0070*/  LEA R13, R13, R2, 0x1 ;  /* 0x000000020d0d7211 */ /* 0x004fc800078e08ff */
[----:B------:R-:W-:-:S04]  /*0080*/  VIMNMX R2, PT, PT, R0, R13, !PT ;  /* 0x0000000d00027248 */ /* 0x000fc80007fe0100 */
[----:B-1----:R-:W-:-:S13]  /*0090*/  ISETP.GE.AND P0, PT, R2, UR20, PT ;  /* 0x0000001402007c0c */ /* 0x002fda000bf06270 */
[----:B------:R-:W-:Y:S05]  /*00a0*/  @P0 EXIT ;  /* 0x000000000000094d */ /* 0x000fea0003800000 */
[----:B------:R-:W-:Y:S01]  /*00b0*/  UISETP.GE.U32.AND UP0, UPT, UR20, 0x8, UPT ;  /* 0x000000081400788c */ /* 0x000fe2000bf06070 */
[----:B------:R-:W-:Y:S02]  /*00c0*/  HFMA2 R12, -RZ, RZ, 0, 0 ;  /* 0x00000000ff0c7431 */ /* 0x000fe400000001ff */
[----:B------:R-:W-:Y:S01]  /*00d0*/  IMAD R13, R13, UR20, RZ ;  /* 0x000000140d0d7c24 */ /* 0x000fe2000f8e02ff */
[----:B------:R-:W-:Y:S01]  /*00e0*/  UMOV UR4, URZ ;  /* 0x000000ff00047c82 */ /* 0x000fe20008000000 */
[----:B------:R-:W0:Y:S04]  /*00f0*/  LDCU.64 UR18, c[0x0][0x358] ;  /* 0x00006b00ff1277ac */ /* 0x000e280008000a00 */
[----:B------:R-:W-:Y:S05]  /*0100*/  BRA.U !UP0, `(.L_x_0) ;  /* 0x0000000508047547 */ /* 0x000fea000b800000 */
[----:B------:R-:W1:Y:S01]  /*0110*/  LDCU.128 UR24, c[0x0][0x380] ;  /* 0x00007000ff1877ac */ /* 0x000e620008000c00 */
[----:B------:R-:W-:Y:S02]  /*0120*/  MOV R12, RZ ;  /* 0x000000ff000c7202 */ /* 0x000fe40000000f00 */
[----:B------:R-:W-:Y:S01]  /*0130*/  MOV R14, R0 ;  /* 0x00000000000e7202 */ /* 0x000fe20000000f00 */
[----:B------:R-:W-:-:S04]  /*0140*/  ULOP3.LUT UR4, UR20, 0x7ffffff8, URZ, 0xc0, !UPT ;  /* 0x7ffffff814047892 */ /* 0x000fc8000f8ec0ff */
[----:B------:R-:W-:Y:S01]  /*0150*/  UIADD3 UR5, UPT, UPT, -UR4, URZ, URZ ;  /* 0x000000ff04057290 */ /* 0x000fe2000fffe1ff */
[----:B-1----:R-:W-:Y:S01]  /*0160*/  MOV R2, UR24 ;  /* 0x0000001800027c02 */ /* 0x002fe20008000f00 */
[----:B------:R-:W-:Y:S01]  /*0170*/  IMAD.U32 R3, RZ, RZ, UR25 ;  /* 0x00000019ff037e24 */ /* 0x000fe2000f8e00ff */
[----:B------:R-:W-:Y:S02]  /*0180*/  UIMAD.WIDE UR6, UR20, 0x8, UR26 ;  /* 0x00000008140678a5 */ /* 0x000fe4000f8e021a */
[----:B------:R-:W-:Y:S01]  /*0190*/  UIMAD.WIDE UR8, UR20, 0xc, UR26 ;  /* 0x0000000c140878a5 */ /* 0x000fe2000f8e021a */
[----:B------:R-:W-:Y:S01]  /*01a0*/  IMAD.WIDE.U32 R2, R13, 0x4, R2 ;  /* 0x000000040d027825 */ /* 0x000fe200078e0002 */
[----:B------:R-:W-:Y:S02]  /*01b0*/  UIMAD.WIDE UR10, UR20, 0x10, UR26 ;  /* 0x00000010140a78a5 */ /* 0x000fe4000f8e021a */
[----:B------:R-:W-:Y:S01]  /*01c0*/  UIMAD.WIDE UR12, UR20, 0x14, UR26 ;  /* 0x00000014140c78a5 */ /* 0x000fe2000f8e021a */
[----:B------:R-:W-:Y:S01]  /*01d0*/  IADD3 R2, P0, PT, R2, 0x10, RZ ;  /* 0x0000001002027810 */ /* 0x000fe20007f1e0ff */
[----:B------:R-:W-:-:S02]  /*01e0*/  UIMAD.WIDE UR14, UR20, 0x18, UR26 ;  /* 0x00000018140e78a5 */ /* 0x000fc4000f8e021a */
[----:B------:R-:W-:Y:S01]  /*01f0*/  UIMAD.WIDE UR16, UR20, 0x1c, UR26 ;  /* 0x0000001c141078a5 */ /* 0x000fe2000f8e021a */
[----:B------:R-:W-:-:S11]  /*0200*/  IADD3.X R3, PT, PT, RZ, R3, RZ, P0, !PT ;  /* 0x00000003ff037210 */ /* 0x000fd600007fe4ff */
.L_x_1:
[----:B------:R-:W-:Y:S01]  /*0210*/  UIMAD.WIDE UR22, UR20, 0x4, UR26 ;  /* 0x00000004141678a5 */ /* 0x000fe2000f8e021a */
[----:B------:R-:W-:Y:S01]  /*0220*/  MOV R23, 0x4 ;  /* 0x0000000400177802 */ /* 0x000fe20000000f00 */
[----:B------:R-:W-:Y:S01]  /*0230*/  HFMA2 R25, -RZ, RZ, 0, 2.384185791015625e-07 ;  /* 0x00000004ff197431 */ /* 0x000fe200000001ff */
[----:B0-----:R-:W2:Y:S03]  /*0240*/  LDG.E R21, desc[UR18][R2.64+-0x10] ;  /* 0xfffff01202157981 */ /* 0x001ea6000c1e1900 */
[----:B------:R-:W-:Y:S01]  /*0250*/  IMAD.WIDE R22, R14, R23, UR26 ;  /* 0x0000001a0e167e25 */ /* 0x000fe2000f8e0217 */
[----:B------:R-:W-:-:S03]  /*0260*/  MOV R9, UR23 ;  /* 0x0000001700097c02 */ /* 0x000fc60008000f00 */
[----:B------:R-:W-:Y:S01]  /*0270*/  HFMA2 R5, -RZ, RZ, 0, 2.384185791015625e-07 ;  /* 0x00000004ff057431 */ /* 0x000fe200000001ff */
[----:B------:R-:W-:Y:S01]  /*0280*/  MOV R11, 0x4 ;  /* 0x00000004000b7802 */ /* 0x000fe20000000f00 */
[----:B------:R-:W-:Y:S01]  /*0290*/  IMAD.U32 R8, RZ, RZ, UR22 ;  /* 0x00000016ff087e24 */ /* 0x000fe2000f8e00ff */
[----:B------:R-:W3:Y:S03]  /*02a0*/  LDG.E R19, desc[UR18][R2.64+-0xc] ;  /* 0xfffff41202137981 */ /* 0x000ee6000c1e1900 */
[C---:B------:R-:W-:Y:S01]  /*02b0*/  IMAD.WIDE R8, R14.reuse, 0x4, R8 ;  /* 0x000000040e087825 */ /* 0x040fe200078e0208 */
[----:B------:R-:W2:Y:S03]  /*02c0*/  LDG.E R22, desc[UR18][R22.64] ;  /* 0x0000001216167981 */ /* 0x000ea6000c1e1900 */
[C---:B------:R-:W-:Y:S01]  /*02d0*/  IMAD.WIDE R24, R14.reuse, R25, UR6 ;  /* 0x000000060e187e25 */ /* 0x040fe2000f8e0219 */
[----:B------:R0:W3:Y:S03]  /*02e0*/  LDG.E R20, desc[UR18][R8.64] ;  /* 0x0000001208147981 */ /* 0x0000e6000c1e1900 */
[----:B------:R-:W-:Y:S01]  /*02f0*/  IMAD.WIDE R10, R14, R11, UR8 ;  /* 0x000000080e0a7e25 */ /* 0x000fe2000f8e020b */
[----:B------:R-:W4:Y:S04]  /*0300*/  LDG.E R18, desc[UR18][R24.64] ;  /* 0x0000001218127981 */ /* 0x000f28000c1e1900 */
[----:B------:R-:W4:Y:S01]  /*0310*/  LDG.E R17, desc[UR18][R2.64+-0x8] ;  /* 0xfffff81202117981 */ /* 0x000f22000c1e1900 */
[----:B------:R-:W-:-:S02]  /*0320*/  IMAD.MOV.U32 R7, RZ, RZ, 0x4 ;  /* 0x00000004ff077424 */ /* 0x000fc400078e00ff */
[C---:B------:R-:W-:Y:S01]  /*0330*/  IMAD.WIDE R4, R14.reuse, R5, UR10 ;  /* 0x0000000a0e047e25 */ /* 0x040fe2000f8e0205 */
[----:B------:R1:W5:Y:S03]  /*0340*/  LDG.E R16, desc[UR18][R10.64] ;  /* 0x000000120a107981 */ /* 0x000366000c1e1900 */
[----:B------:R-:W-:Y:S01]  /*0350*/  HFMA2 R27, -RZ, RZ, 0, 2.384185791015625e-07 ;  /* 0x00000004ff1b7431 */ /* 0x000fe200000001ff */
[----:B0-----:R-:W-:Y:S01]  /*0360*/  MOV R9, 0x4 ;  /* 0x0000000400097802 */ /* 0x001fe20000000f00 */
[----:B------:R-:W5:Y:S01]  /*0370*/  LDG.E R15, desc[UR18][R2.64+-0x4] ;  /* 0xfffffc12020f7981 */ /* 0x000f62000c1e1900 */
[----:B------:R-:W-:-:S03]  /*0380*/  IMAD.WIDE R6, R14, R7, UR12 ;  /* 0x0000000c0e067e25 */ /* 0x000fc6000f8e0207 */
[----:B------:R0:W5:Y:S01]  /*0390*/  LDG.E R4, desc[UR18][R4.64] ;  /* 0x0000001204047981 */ /* 0x000162000c1e1900 */
[----:B------:R-:W-:-:S03]  /*03a0*/  IMAD.WIDE R8, R14, R9, UR14 ;  /* 0x0000000e0e087e25 */ /* 0x000fc6000f8e0209 */
[----:B------:R-:W5:Y:S01]  /*03b0*/  LDG.E R23, desc[UR18][R2.64] ;  /* 0x0000001202177981 */ /* 0x000f62000c1e1900 */
[----:B-1----:R-:W-:-:S03]  /*03c0*/  IMAD.WIDE R10, R14, R27, UR16 ;  /* 0x000000100e0a7e25 */ /* 0x002fc6000f8e021b */
[----:B------:R-:W5:Y:S04]  /*03d0*/  LDG.E R7, desc[UR18][R6.64] ;  /* 0x0000001206077981 */ /* 0x000f68000c1e1900 */
[----:B------:R-:W5:Y:S04]  /*03e0*/  LDG.E R24, desc[UR18][R2.64+0x4] ;  /* 0x0000041202187981 */ /* 0x000f68000c1e1900 */
[----:B------:R-:W5:Y:S04]  /*03f0*/  LDG.E R8, desc[UR18][R8.64] ;  /* 0x0000001208087981 */ /* 0x000f68000c1e1900 */
[----:B------:R-:W5:Y:S04]  /*0400*/  LDG.E R25, desc[UR18][R2.64+0x8] ;  /* 0x0000081202197981 */ /* 0x000f68000c1e1900 */
[----:B------:R-:W5:Y:S04]  /*0410*/  LDG.E R10, desc[UR18][R10.64] ;  /* 0x000000120a0a7981 */ /* 0x000f68000c1e1900 */
[----:B------:R1:W5:Y:S01]  /*0420*/  LDG.E R27, desc[UR18][R2.64+0xc] ;  /* 0x00000c12021b7981 */ /* 0x000362000c1e1900 */
[----:B------:R-:W-:-:S04]  /*0430*/  UIADD3 UR5, UPT, UPT, UR5, 0x8, URZ ;  /* 0x0000000805057890 */ /* 0x000fc8000fffe0ff */
[----:B------:R-:W-:Y:S01]  /*0440*/  UISETP.NE.AND UP0, UPT, UR5, URZ, UPT ;  /* 0x000000ff0500728c */ /* 0x000fe2000bf05270 */
[----:B0-----:R-:W-:Y:S02]  /*0450*/  MOV R5, UR20 ;  /* 0x0000001400057c02 */ /* 0x001fe40008000f00 */
[----:B-1----:R-:W-:-:S03]  /*0460*/  IADD3 R2, P0, PT, R2, 0x20, RZ ;  /* 0x0000002002027810 */ /* 0x002fc60007f1e0ff */
[----:B------:R-:W-:Y:S01]  /*0470*/  IMAD R14, R5, 0x8, R14 ;  /* 0x00000008050e7824 */ /* 0x000fe200078e020e */
[----:B------:R-:W-:Y:S01]  /*0480*/  IADD3.X R3, PT, PT, RZ, R3, RZ, P0, !PT ;  /* 0x00000003ff037210 */ /* 0x000fe200007fe4ff */
[----:B--2---:R-:W-:-:S04]  /*0490*/  FFMA R22, R21, R22, R12 ;  /* 0x0000001615167223 */ /* 0x004fc8000000000c */
[----:B---3--:R-:W-:-:S04]  /*04a0*/  FFMA R20, R19, R20, R22 ;  /* 0x0000001413147223 */ /* 0x008fc80000000016 */
[----:B----4-:R-:W-:-:S04]  /*04b0*/  FFMA R18, R17, R18, R20 ;  /* 0x0000001211127223 */ /* 0x010fc80000000014 */
[----:B-----5:R-:W-:-:S04]  /*04c0*/  FFMA R16, R15, R16, R18 ;  /* 0x000000100f107223 */ /* 0x020fc80000000012 */
[----:B------:R-:W-:-:S04]  /*04d0*/  FFMA R23, R23, R4, R16 ;  /* 0x0000000417177223 */ /* 0x000fc80000000010 */
[----:B------:R-:W-:-:S04]  /*04e0*/  FFMA R24, R24, R7, R23 ;  /* 0x0000000718187223 */ /* 0x000fc80000000017 */
[----:B------:R-:W-:-:S04]  /*04f0*/  FFMA R8, R25, R8, R24 ;  /* 0x0000000819087223 */ /* 0x000fc80000000018 */
[----:B------:R-:W-:Y:S01]  /*0500*/  FFMA R12, R27, R10, R8 ;  /* 0x0000000a1b0c7223 */ /* 0x000fe20000000008 */
[----:B------:R-:W-:Y:S06]  /*0510*/  BRA.U UP0, `(.L_x_1) ;  /* 0xfffffffd003c7547 */ /* 0x000fec000b83ffff */
.L_x_0:
[----:B------:R-:W-:-:S04]  /*0520*/  ULOP3.LUT UR6, UR20, 0x7, URZ, 0xc0, !UPT ;  /* 0x0000000714067892 */ /* 0x000fc8000f8ec0ff */
[----:B------:R-:W-:-:S09]  /*0530*/  UISETP.NE.AND UP0, UPT, UR6, URZ, UPT ;  /* 0x000000ff0600728c */ /* 0x000fd2000bf05270 */
[----:B------:R-:W-:Y:S05]  /*0540*/  BRA.U !UP0, `(.L_x_2) ;  /* 0x0000000508387547 */ /* 0x000fea000b800000 */
[----:B------:R-:W-:Y:S02]  /*0550*/  UISETP.GE.U32.AND UP0, UPT, UR6, 0x4, UPT ;  /* 0x000000040600788c */ /* 0x000fe4000bf06070 */
[----:B------:R-:W-:-:S04]  /*0560*/  ULOP3.LUT UR5, UR20, 0x3, URZ, 0xc0, !UPT ;  /* 0x0000000314057892 */ /* 0x000fc8000f8ec0ff */
[----:B------:R-:W-:-:S03]  /*0570*/  UISETP.NE.AND UP1, UPT, UR5, URZ, UPT ;  /* 0x000000ff0500728c */ /* 0x000fc6000bf25270 */
[----:B------:R-:W-:Y:S08]  /*0580*/  BRA.U !UP0, `(.L_x_3) ;  /* 0x00000001087c7547 */ /* 0x000ff0000b800000 */
[----:B------:R-:W1:Y:S01]  /*0590*/  LDC.64 R6, c[0x0][0x388] ;  /* 0x0000e200ff067b82 */ /* 0x000e620000000a00 */
[----:B------:R-:W2:Y:S01]  /*05a0*/  LDCU.64 UR6, c[0x0][0x380] ;  /* 0x00007000ff0677ac */ /* 0x000ea20008000a00 */
[----:B------:R-:W-:Y:S01]  /*05b0*/  MOV R9, UR4 ;  /* 0x0000000400097c02 */ /* 0x000fe20008000f00 */
[----:B------:R-:W-:Y:S01]  /*05c0*/  IMAD.U32 R11, RZ, RZ, UR20 ;  /* 0x00000014ff0b7e24 */ /* 0x000fe2000f8e00ff */
[C---:B------:R-:W-:Y:S02]  /*05d0*/  IADD3 R3, PT, PT, R13.reuse, UR4, RZ ;  /* 0x000000040d037c10 */ /* 0x040fe4000fffe0ff */
[----:B------:R-:W-:Y:S01]  /*05e0*/  IADD3 R10, P0, PT, R13, UR4, RZ ;  /* 0x000000040d0a7c10 */ /* 0x000fe2000ff1e0ff */
[----:B------:R-:W-:Y:S01]  /*05f0*/  IMAD R9, R9, UR20, R0 ;  /* 0x0000001409097c24 */ /* 0x000fe2000f8e0200 */
[----:B------:R-:W3:Y:S01]  /*0600*/  LDC.64 R4, c[0x0][0x380] ;  /* 0x0000e000ff047b82 */ /* 0x000ee20000000a00 */
[----:B------:R-:W-:Y:S02]  /*0610*/  MOV R15, UR20 ;  /* 0x00000014000f7c02 */ /* 0x000fe40008000f00 */
[----:B-1----:R-:W-:Y:S01]  /*0620*/  IMAD.WIDE R6, R9, 0x4, R6 ;  /* 0x0000000409067825 */ /* 0x002fe200078e0206 */
[----:B------:R-:W-:-:S05]  /*0630*/  MOV R9, UR20 ;  /* 0x0000001400097c02 */ /* 0x000fca0008000f00 */
[----:B------:R-:W-:Y:S02]  /*0640*/  IMAD.WIDE R8, R9, 0x4, R6 ;  /* 0x0000000409087825 */ /* 0x000fe400078e0206 */
[----:B0-----:R-:W4:Y:S02]  /*0650*/  LDG.E R6, desc[UR18][R6.64] ;  /* 0x0000001206067981 */ /* 0x001f24000c1e1900 */
[----:B---3--:R-:W-:Y:S01]  /*0660*/  IMAD.WIDE.U32 R4, R3, 0x4, R4 ;  /* 0x0000000403047825 */ /* 0x008fe200078e0004 */
[----:B------:R-:W-:Y:S01]  /*0670*/  IADD3.X R3, PT, PT, RZ, RZ, RZ, P0, !PT ;  /* 0x000000ffff037210 */ /* 0x000fe200007fe4ff */
[----:B------:R-:W3:Y:S01]  /*0680*/  LDG.E R17, desc[UR18][R8.64] ;  /* 0x0000001208117981 */ /* 0x000ee2000c1e1900 */
[----:B--2---:R-:W-:-:S03]  /*0690*/  LEA R2, P0, R10, UR6, 0x2 ;  /* 0x000000060a027c11 */ /* 0x004fc6000f8010ff */
[----:B------:R-:W4:Y:S01]  /*06a0*/  LDG.E R5, desc[UR18][R4.64] ;  /* 0x0000001204057981 */ /* 0x000f22000c1e1900 */
[----:B------:R-:W-:Y:S01]  /*06b0*/  LEA.HI.X R3, R10, UR7, R3, 0x2, P0 ;  /* 0x000000070a037c11 */ /* 0x000fe200080f1403 */
[----:B------:R-:W-:-:S04]  /*06c0*/  IMAD.WIDE R10, R11, 0x4, R8 ;  /* 0x000000040b0a7825 */ /* 0x000fc800078e0208 */
[----:B------:R-:W3:Y:S01]  /*06d0*/  LDG.E R16, desc[UR18][R2.64+0x4] ;  /* 0x0000041202107981 */ /* 0x000ee2000c1e1900 */
[----:B------:R-:W-:-:S03]  /*06e0*/  IMAD.WIDE R14, R15, 0x4, R10 ;  /* 0x000000040f0e7825 */ /* 0x000fc600078e020a */
[----:B------:R-:W2:Y:S04]  /*06f0*/  LDG.E R19, desc[UR18][R10.64] ;  /* 0x000000120a137981 */ /* 0x000ea8000c1e1900 */
[----:B------:R-:W2:Y:S04]  /*0700*/  LDG.E R18, desc[UR18][R2.64+0x8] ;  /* 0x0000081202127981 */ /* 0x000ea8000c1e1900 */
[----:B------:R-:W5:Y:S04]  /*0710*/  LDG.E R20, desc[UR18][R2.64+0xc] ;  /* 0x00000c1202147981 */ /* 0x000f68000c1e1900 */
[----:B------:R-:W5:Y:S01]  /*0720*/  LDG.E R14, desc[UR18][R14.64] ;  /* 0x000000120e0e7981 */ /* 0x000f62000c1e1900 */
[----:B------:R-:W-:Y:S01]  /*0730*/  UIADD3 UR4, UPT, UPT, UR4, 0x4, URZ ;  /* 0x0000000404047890 */ /* 0x000fe2000fffe0ff */
[----:B----4-:R-:W-:-:S04]  /*0740*/  FFMA R5, R5, R6, R12 ;  /* 0x0000000605057223 */ /* 0x010fc8000000000c */
[----:B---3--:R-:W-:-:S04]  /*0750*/  FFMA R5, R16, R17, R5 ;  /* 0x0000001110057223 */ /* 0x008fc80000000005 */
[----:B--2---:R-:W-:-:S04]  /*0760*/  FFMA R5, R18, R19, R5 ;  /* 0x0000001312057223 */ /* 0x004fc80000000005 */
[----:B-----5:R-:W-:-:S07]  /*0770*/  FFMA R12, R20, R14, R5 ;  /* 0x0000000e140c7223 */ /* 0x020fce0000000005 */
.L_x_3:
[----:B------:R-:W-:Y:S05]  /*0780*/  BRA.U !UP1, `(.L_x_2) ;  /* 0x0000000109a87547 */ /* 0x000fea000b800000 */
[----:B------:R-:W-:Y:S01]  /*0790*/  UISETP.NE.AND UP0, UPT, UR5, 0x1, UPT ;  /* 0x000000010500788c */ /* 0x000fe2000bf05270 */
[----:B------:R-:W-:Y:S01]  /*07a0*/  IMAD.U32 R7, RZ, RZ, UR4 ;  /* 0x00000004ff077e24 */ /* 0x000fe2000f8e00ff */
[----:B------:R-:W-:Y:S02]  /*07b0*/  ULOP3.LUT UR5, UR20, 0x1, URZ, 0xc0, !UPT ;  /* 0x0000000114057892 */ /* 0x000fe4000f8ec0ff */
[----:B------:R-:W-:Y:S02]  /*07c0*/  MOV R15, UR20 ;  /* 0x00000014000f7c02 */ /* 0x000fe40008000f00 */
[----:B------:R-:W-:Y:S01]  /*07d0*/  UISETP.NE.U32.AND UP1, UPT, UR5, 0x1, UPT ;  /* 0x000000010500788c */ /* 0x000fe2000bf25070 */
[----:B------:R-:W-:-:S04]  /*07e0*/  PLOP3.LUT P1, PT, PT, PT, UP0, 0x80, 0x8 ;  /* 0x000000000008781c */ /* 0x000fc80003f2f008 */
[----:B------:R-:W1:Y:S01]  /*07f0*/  @UP0 LDCU.128 UR8, c[0x0][0x380] ;  /* 0x00007000ff0807ac */ /* 0x000e620008000c00 */
[----:B------:R-:W-:Y:S01]  /*0800*/  PLOP3.LUT P0, PT, PT, PT, UP1, 0x80, 0x8 ;  /* 0x000000000008781c */ /* 0x000fe20003f0f018 */
[----:B------:R-:W2:Y:S04]  /*0810*/  @UP0 LDCU.64 UR6, c[0x0][0x380] ;  /* 0x00007000ff0607ac */ /* 0x000ea80008000a00 */
[----:B------:R-:W3:Y:S03]  /*0820*/  @!UP1 LDCU.128 UR12, c[0x0][0x380] ;  /* 0x00007000ff0c97ac */ /* 0x000ee60008000c00 */
[C---:B------:R-:W-:Y:S02]  /*0830*/  @P1 IADD3 R3, PT, PT, R13.reuse, UR4, RZ ;  /* 0x000000040d031c10 */ /* 0x040fe4000fffe0ff */
[----:B------:R-:W-:Y:S01]  /*0840*/  @P1 IADD3 R6, P2, PT, R13, UR4, RZ ;  /* 0x000000040d061c10 */ /* 0x000fe2000ff5e0ff */
[----:B------:R-:W-:Y:S01]  /*0850*/  @UP0 UIADD3 UR4, UPT, UPT, UR4, 0x2, URZ ;  /* 0x0000000204040890 */ /* 0x000fe2000fffe0ff */
[----:B-1----:R-:W-:-:S02]  /*0860*/  MOV R10, UR8 ;  /* 0x00000008000a7c02 */ /* 0x002fc40008000f00 */
[----:B------:R-:W-:Y:S02]  /*0870*/  MOV R11, UR9 ;  /* 0x00000009000b7c02 */ /* 0x000fe40008000f00 */
[----:B------:R-:W-:Y:S02]  /*0880*/  MOV R4, UR10 ;  /* 0x0000000a00047c02 */ /* 0x000fe40008000f00 */
[----:B------:R-:W-:Y:S01]  /*0890*/  MOV R5, UR11 ;  /* 0x0000000b00057c02 */ /* 0x000fe20008000f00 */
[----:B------:R-:W-:-:S04]  /*08a0*/  @P1 IMAD.WIDE.U32 R10, R3, 0x4, R10 ;  /* 0x00000004030a1825 */ /* 0x000fc800078e000a */
[----:B------:R-:W-:Y:S01]  /*08b0*/  @P1 IMAD R3, R7, UR20, R0 ;  /* 0x0000001407031c24 */ /* 0x000fe2000f8e0200 */
[----:B------:R-:W-:Y:S01]  /*08c0*/  @P1 IADD3.X R7, PT, PT, RZ, RZ, RZ, P2, !PT ;  /* 0x000000ffff071210 */ /* 0x000fe200017fe4ff */
[----:B0-----:R-:W4:Y:S01]  /*08d0*/  @P1 LDG.E R11, desc[UR18][R10.64] ;  /* 0x000000120a0b1981 */ /* 0x001f22000c1e1900 */
[C---:B--2---:R-:W-:Y:S01]  /*08e0*/  @P1 LEA R2, P2, R6.reuse, UR6, 0x2 ;  /* 0x0000000606021c11 */ /* 0x044fe2000f8410ff */
[----:B------:R-:W-:Y:S01]  /*08f0*/  @P1 IMAD.WIDE R4, R3, 0x4, R4 ;  /* 0x0000000403041825 */ /* 0x000fe200078e0204 */
[----:B------:R-:W-:Y:S02]  /*0900*/  MOV R19, UR4 ;  /* 0x0000000400137c02 */ /* 0x000fe40008000f00 */
[----:B------:R-:W-:Y:S01]  /*0910*/  @P1 LEA.HI.X R3, R6, UR7, R7, 0x2, P2 ;  /* 0x0000000706031c11 */ /* 0x000fe200090f1407 */
[----:B---3--:R-:W-:Y:S01]  /*0920*/  IMAD.U32 R6, RZ, RZ, UR12 ;  /* 0x0000000cff067e24 */ /* 0x008fe2000f8e00ff */
[----:B------:R-:W-:Y:S01]  /*0930*/  MOV R7, UR13 ;  /* 0x0000000d00077c02 */ /* 0x000fe20008000f00 */
[----:B------:R-:W-:Y:S01]  /*0940*/  @P1 IMAD.WIDE R14, R15, 0x4, R4 ;  /* 0x000000040f0e1825 */ /* 0x000fe200078e0204 */
[----:B------:R-:W-:Y:S01]  /*0950*/  @!P0 IADD3 R17, PT, PT, R13, UR4, RZ ;  /* 0x000000040d118c10 */ /* 0x000fe2000fffe0ff */
[----:B------:R-:W4:Y:S01]  /*0960*/  @P1 LDG.E R4, desc[UR18][R4.64] ;  /* 0x0000001204041981 */ /* 0x000f22000c1e1900 */
[----:B------:R-:W-:Y:S01]  /*0970*/  MOV R8, UR14 ;  /* 0x0000000e00087c02 */ /* 0x000fe20008000f00 */
[----:B------:R-:W-:Y:S01]  /*0980*/  @!P0 IMAD R19, R19, UR20, R0 ;  /* 0x0000001413138c24 */ /* 0x000fe2000f8e0200 */
[----:B------:R-:W-:Y:S01]  /*0990*/  MOV R9, UR15 ;  /* 0x0000000f00097c02 */ /* 0x000fe20008000f00 */
[----:B------:R-:W-:Y:S01]  /*09a0*/  @!P0 IMAD.WIDE.U32 R6, R17, 0x4, R6 ;  /* 0x0000000411068825 */ /* 0x000fe200078e0006 */
[----:B------:R-:W2:Y:S03]  /*09b0*/  @P1 LDG.E R14, desc[UR18][R14.64] ;  /* 0x000000120e0e1981 */ /* 0x000ea6000c1e1900 */
[----:B------:R-:W-:Y:S01]  /*09c0*/  @!P0 IMAD.WIDE R8, R19, 0x4, R8 ;  /* 0x0000000413088825 */ /* 0x000fe200078e0208 */
[----:B------:R-:W2:Y:S04]  /*09d0*/  @P1 LDG.E R2, desc[UR18][R2.64+0x4] ;  /* 0x0000041202021981 */ /* 0x000ea8000c1e1900 */
[----:B------:R-:W3:Y:S04]  /*09e0*/  @!P0 LDG.E R7, desc[UR18][R6.64] ;  /* 0x0000001206078981 */ /* 0x000ee8000c1e1900 */
[----:B------:R-:W3:Y:S01]  /*09f0*/  @!P0 LDG.E R8, desc[UR18][R8.64] ;  /* 0x0000001208088981 */ /* 0x000ee2000c1e1900 */
[----:B----4-:R-:W-:-:S04]  /*0a00*/  @P1 FFMA R11, R11, R4, R12 ;  /* 0x000000040b0b1223 */ /* 0x010fc8000000000c */
[----:B--2---:R-:W-:-:S04]  /*0a10*/  @P1 FFMA R12, R2, R14, R11 ;  /* 0x0000000e020c1223 */ /* 0x004fc8000000000b */
[----:B---3--:R-:W-:-:S07]  /*0a20*/  @!P0 FFMA R12, R7, R8, R12 ;  /* 0x00000008070c8223 */ /* 0x008fce000000000c */
.L_x_2:
[----:B------:R-:W1:Y:S01]  /*0a30*/  LDC.64 R2, c[0x0][0x390] ;  /* 0x0000e400ff027b82 */ /* 0x000e620000000a00 */
[----:B------:R-:W-:-:S05]  /*0a40*/  IADD3 R13, PT, PT, R0, R13, RZ ;  /* 0x0000000d000d7210 */ /* 0x000fca0007ffe0ff */
[----:B-1----:R-:W-:-:S05]  /*0a50*/  IMAD.WIDE R2, R13, 0x4, R2 ;  /* 0x000000040d027825 */ /* 0x002fca00078e0202 */
[----:B0-----:R-:W-:Y:S01]  /*0a60*/  STG.E desc[UR18][R2.64], R12 ;  /* 0x0000000c02007986 */ /* 0x001fe2000c101912 */
[----:B------:R-:W-:Y:S05]  /*0a70*/  EXIT ;  /* 0x000000000000794d */ /* 0x000fea0003800000 */
.L_x_4:
[----:B------:R-:W-:-:S00]  /*0a80*/  BRA `(.L_x_4) ;  /* 0xfffffffc00fc7947 */ /* 0x000fc0000383ffff */
[----:B------:R-:W-:-:S00]  /*0a90*/  NOP ;  /* 0x0000000000007918 */ /* 0x000fc00000000000 */
        /* <DEDUP_REMOVED lines=14> */
.L_x_5:


//--------------------- .nv.shared.reserved.0     --------------------------
	.section	.nv.shared.reserved.0,"aw",@nobits
	.weak		__nv_reservedSMEM_offset_0_alias
	.size		__nv_reservedSMEM_offset_0_alias, 0, 64
	.other		__nv_reservedSMEM_offset_0_alias,@"STO_CUDA_RESERVED_SHARED STV_DEFAULT"
__nv_reservedSMEM_offset_0_alias:
	.zero		0
	.zero		64


//--------------------- .nv.constant0._Z10matrixMultPfS_S_i --------------------------
	.section	.nv.constant0._Z10matrixMultPfS_S_i,"a",@progbits
	.sectionflags	@""
	.align	4
.nv.constant0._Z10matrixMultPfS_S_i:
	.zero		924


//--------------------- SYMBOLS --------------------------

	.type		.nv.reservedSmem.offset0,@object
	.size		.nv.reservedSmem.offset0,0x4
